//
// Generated by NVIDIA NVVM Compiler
//
// Compiler Build ID: CL-36424714
// Cuda compilation tools, release 13.0, V13.0.88
// Based on NVVM 20.0.0
//

.version 9.0
.target sm_100
.address_size 64

	// .globl	_Z4scanPi

.visible .entry _Z4scanPi(
	.param .u64 .ptr .align 1 _Z4scanPi_param_0
)
{
	.reg .pred 	%p<6>;
	.reg .b32 	%r<19>;
	.reg .b64 	%rd<15>;

	ld.param.u64 	%rd3, [_Z4scanPi_param_0];
	cvta.to.global.u64 	%rd1, %rd3;
	mov.u32 	%r1, %tid.x;
	and.b32  	%r2, %r1, 31;
	setp.eq.s32 	%p1, %r2, 0;
	@%p1 bra 	$L__BB0_6;
	add.s32 	%r7, %r1, -1;
	mul.wide.u32 	%rd4, %r7, 4;
	add.s64 	%rd5, %rd1, %rd4;
	ld.global.u32 	%r8, [%rd5];
	mul.wide.u32 	%rd6, %r1, 4;
	add.s64 	%rd2, %rd1, %rd6;
	ld.global.u32 	%r9, [%rd2];
	add.s32 	%r3, %r9, %r8;
	st.global.u32 	[%rd2], %r3;
	setp.eq.s32 	%p2, %r2, 1;
	@%p2 bra 	$L__BB0_6;
	add.s32 	%r10, %r1, -2;
	mul.wide.u32 	%rd7, %r10, 4;
	add.s64 	%rd8, %rd1, %rd7;
	ld.global.u32 	%r11, [%rd8];
	add.s32 	%r4, %r3, %r11;
	st.global.u32 	[%rd2], %r4;
	setp.lt.u32 	%p3, %r2, 4;
	@%p3 bra 	$L__BB0_6;
	add.s32 	%r12, %r1, -4;
	mul.wide.u32 	%rd9, %r12, 4;
	add.s64 	%rd10, %rd1, %rd9;
	ld.global.u32 	%r13, [%rd10];
	add.s32 	%r5, %r4, %r13;
	st.global.u32 	[%rd2], %r5;
	setp.lt.u32 	%p4, %r2, 8;
	@%p4 bra 	$L__BB0_6;
	add.s32 	%r14, %r1, -8;
	mul.wide.u32 	%rd11, %r14, 4;
	add.s64 	%rd12, %rd1, %rd11;
	ld.global.u32 	%r15, [%rd12];
	add.s32 	%r6, %r5, %r15;
	st.global.u32 	[%rd2], %r6;
	setp.lt.u32 	%p5, %r2, 16;
	@%p5 bra 	$L__BB0_6;
	add.s32 	%r16, %r1, -16;
	mul.wide.u32 	%rd13, %r16, 4;
	add.s64 	%rd14, %rd1, %rd13;
	ld.global.u32 	%r17, [%rd14];
	add.s32 	%r18, %r6, %r17;
	st.global.u32 	[%rd2], %r18;
$L__BB0_6:
	ret;

}


// ===== COMPILED SASS (sm_100) =====

	.target	sm_100

	.elftype	@"ET_EXEC"


//--------------------- .note.nv.tkinfo           --------------------------
	.section	.note.nv.tkinfo,"",@"SHT_NOTE"
	.sectionflags	@"SHF_NOTE_NV_TKINFO"
	.tkinfo
        /*0018*/ 	.word	0x00000002
        /*0030*/ 	.string	""
        /*0030*/ 	.string	"ptxas"
        /*0030*/ 	.string	"Cuda compilation tools, release 13.0, V13.0.88"
        /*0030*/ 	.string	"Build cuda_13.0.r13.0/compiler.36424714_0"
        /*0030*/ 	.string	"-arch sm_100 -m 64 "



//--------------------- .note.nv.cuinfo           --------------------------
	.section	.note.nv.cuinfo,"",@"SHT_NOTE"
	.sectionflags	@"SHF_NOTE_NV_CUINFO"
        /*0018*/ 	.short	0x0002
        /*001a*/ 	.short	0x0064
        /*001c*/ 	.short	0x0082
	.zero		2


//--------------------- .nv.info                  --------------------------
	.section	.nv.info,"",@"SHT_CUDA_INFO"
	.align	4


	//----- nvinfo : EIATTR_REGCOUNT
	.align		4
        /*0000*/ 	.byte	0x04, 0x2f
        /*0002*/ 	.short	(.L_1 - .L_0)
	.align		4
.L_0:
        /*0004*/ 	.word	index@(_Z4scanPi)
        /*0008*/ 	.word	0x0000000e


	//----- nvinfo : EIATTR_FRAME_SIZE
	.align		4
.L_1:
        /*000c*/ 	.byte	0x04, 0x11
        /*000e*/ 	.short	(.L_3 - .L_2)
	.align		4
.L_2:
        /*0010*/ 	.word	index@(_Z4scanPi)
        /*0014*/ 	.word	0x00000000


	//----- nvinfo : EIATTR_MIN_STACK_SIZE
	.align		4
.L_3:
        /*0018*/ 	.byte	0x04, 0x12
        /*001a*/ 	.short	(.L_5 - .L_4)
	.align		4
.L_4:
        /*001c*/ 	.word	index@(_Z4scanPi)
        /*0020*/ 	.word	0x00000000
.L_5:


//--------------------- .nv.compat                --------------------------
	.section	.nv.compat,"",@"SHT_CUDA_COMPAT_INFO"
	.align	4
        /*0000*/ 	.byte	0x02, 0x09, 0x00, 0x00, 0x02, 0x02, 0x01, 0x00, 0x02, 0x05, 0x05, 0x00, 0x03, 0x07, 0x01, 0x01
        /*0010*/ 	.byte	0x02, 0x03, 0x00, 0x00, 0x02, 0x06, 0x01, 0x00, 0x04, 0x0b, 0x08, 0x00, 0x09, 0x00, 0x00, 0x00
        /*0020*/ 	.byte	0x00, 0x00, 0x00, 0x00


//--------------------- .nv.info._Z4scanPi        --------------------------
	.section	.nv.info._Z4scanPi,"",@"SHT_CUDA_INFO"
	.sectionflags	@""
	.align	4


	//----- nvinfo : EIATTR_CUDA_API_VERSION
	.align		4
        /*0000*/ 	.byte	0x04, 0x37
        /*0002*/ 	.short	(.L_7 - .L_6)
.L_6:
        /*0004*/ 	.word	0x00000082


	//----- nvinfo : EIATTR_KPARAM_INFO
	.align		4
.L_7:
        /*0008*/ 	.byte	0x04, 0x17
        /*000a*/ 	.short	(.L_9 - .L_8)
.L_8:
        /*000c*/ 	.word	0x00000000
        /*0010*/ 	.short	0x0000
        /*0012*/ 	.short	0x0000
        /*0014*/ 	.byte	0x00, 0xf5, 0x21, 0x00


	//----- nvinfo : EIATTR_SPARSE_MMA_MASK
	.align		4
.L_9:
        /*0018*/ 	.byte	0x03, 0x50
        /*001a*/ 	.short	0x0000


	//----- nvinfo : EIATTR_MAXREG_COUNT
	.align		4
        /*001c*/ 	.byte	0x03, 0x1b
        /*001e*/ 	.short	0x00ff


	//----- nvinfo : EIATTR_MERCURY_ISA_VERSION
	.align		4
        /*0020*/ 	.byte	0x03, 0x5f
        /*0022*/ 	.short	0x0101


	//----- nvinfo : EIATTR_VRC_CTA_INIT_COUNT
	.align		4
        /*0024*/ 	.byte	0x02, 0x4a
	.zero		1
	.zero		1


	//----- nvinfo : EIATTR_EXIT_INSTR_OFFSETS
	.align		4
        /*0028*/ 	.byte	0x04, 0x1c
        /*002a*/ 	.short	(.L_11 - .L_10)


	//   ....[0]....
.L_10:
        /*002c*/ 	.word	0x00000030


	//   ....[1]....
        /*0030*/ 	.word	0x000000e0


	//   ....[2]....
        /*0034*/ 	.word	0x00000150


	//   ....[3]....
        /*0038*/ 	.word	0x000001c0


	//   ....[4]....
        /*003c*/ 	.word	0x00000230


	//   ....[5]....
        /*0040*/ 	.word	0x00000290


	//----- nvinfo : EIATTR_CBANK_PARAM_SIZE
	.align		4
.L_11:
        /*0044*/ 	.byte	0x03, 0x19
        /*0046*/ 	.short	0x0008


	//----- nvinfo : EIATTR_PARAM_CBANK
	.align		4
        /*0048*/ 	.byte	0x04, 0x0a
        /*004a*/ 	.short	(.L_13 - .L_12)
	.align		4
.L_12:
        /*004c*/ 	.word	index@(.nv.constant0._Z4scanPi)
        /*0050*/ 	.short	0x0380
        /*0052*/ 	.short	0x0008


	//----- nvinfo : EIATTR_SW_WAR
	.align		4
.L_13:
        /*0054*/ 	.byte	0x04, 0x36
        /*0056*/ 	.short	(.L_15 - .L_14)
.L_14:
        /*0058*/ 	.word	0x00000008
.L_15:


//--------------------- .nv.callgraph             --------------------------
	.section	.nv.callgraph,"",@"SHT_CUDA_CALLGRAPH"
	.align	4
	.sectionentsize	8
	.align		4
        /*0000*/ 	.word	0x00000000
	.align		4
        /*0004*/ 	.word	0xffffffff
	.align		4
        /*0008*/ 	.word	0x00000000
	.align		4
        /*000c*/ 	.word	0xfffffffe
	.align		4
        /*0010*/ 	.word	0x00000000
	.align		4
        /*0014*/ 	.word	0xfffffffd
	.align		4
        /*0018*/ 	.word	0x00000000
	.align		4
        /*001c*/ 	.word	0xfffffffc


//--------------------- .text._Z4scanPi           --------------------------
	.section	.text._Z4scanPi,"ax",@progbits
	.align	128
        .global         _Z4scanPi
        .type           _Z4scanPi,@function
        .size           _Z4scanPi,(.L_x_1 - _Z4scanPi)
        .other          _Z4scanPi,@"STO_CUDA_ENTRY STV_DEFAULT"
_Z4scanPi:
.text._Z4scanPi:
[----:B------:R-:W-:Y:S01]  /*0000*/  LDC R1, c[0x0][0x37c] ;  /* 0x0000df00ff017b82 */ /* 0x000fe20000000800 */
[----:B------:R-:W0:Y:S02]  /*0010*/  S2R R11, SR_TID.X ;  /* 0x00000000000b7919 */ /* 0x000e240000002100 */
[----:B0-----:R-:W-:-:S13]  /*0020*/  LOP3.LUT P0, R0, R11, 0x1f, RZ, 0xc0, !PT ;  /* 0x0000001f0b007812 */ /* 0x001fda000780c0ff */
[----:B------:R-:W-:Y:S05]  /*0030*/  @!P0 EXIT ;  /* 0x000000000000894d */ /* 0x000fea0003800000 */
[----:B------:R-:W0:Y:S01]  /*0040*/  LDC.64 R2, c[0x0][0x380] ;  /* 0x0000e000ff027b82 */ /* 0x000e220000000a00 */
[----:B------:R-:W1:Y:S01]  /*0050*/  LDCU.64 UR4, c[0x0][0x358] ;  /* 0x00006b00ff0477ac */ /* 0x000e620008000a00 */
[----:B------:R-:W-:-:S05]  /*0060*/  IADD3 R7, PT, PT, R11, -0x1, RZ ;  /* 0xffffffff0b077810 */ /* 0x000fca0007ffe0ff */
[----:B0-----:R-:W-:-:S04]  /*0070*/  IMAD.WIDE.U32 R6, R7, 0x4, R2 ;  /* 0x0000000407067825 */ /* 0x001fc800078e0002 */
[----:B------:R-:W-:Y:S02]  /*0080*/  IMAD.WIDE.U32 R4, R11, 0x4, R2 ;  /* 0x000000040b047825 */ /* 0x000fe400078e0002 */
[----:B-1----:R-:W2:Y:S04]  /*0090*/  LDG.E R6, desc[UR4][R6.64] ;  /* 0x0000000406067981 */ /* 0x002ea8000c1e1900 */
[----:B------:R-:W2:Y:S01]  /*00a0*/  LDG.E R9, desc[UR4][R4.64] ;  /* 0x0000000404097981 */ /* 0x000ea2000c1e1900 */
[----:B------:R-:W-:Y:S01]  /*00b0*/  ISETP.NE.AND P0, PT, R0, 0x1, PT ;  /* 0x000000010000780c */ /* 0x000fe20003f05270 */
[----:B--2---:R-:W-:-:S05]  /*00c0*/  IMAD.IADD R9, R6, 0x1, R9 ;  /* 0x0000000106097824 */ /* 0x004fca00078e0209 */
[----:B------:R0:W-:Y:S07]  /*00d0*/  STG.E desc[UR4][R4.64], R9 ;  /* 0x0000000904007986 */ /* 0x0001ee000c101904 */
[----:B------:R-:W-:Y:S05]  /*00e0*/  @!P0 EXIT ;  /* 0x000000000000894d */ /* 0x000fea0003800000 */
[----:B------:R-:W-:-:S05]  /*00f0*/  IADD3 R7, PT, PT, R11, -0x2, RZ ;  /* 0xfffffffe0b077810 */ /* 0x000fca0007ffe0ff */
[----:B------:R-:W-:-:S06]  /*0100*/  IMAD.WIDE.U32 R6, R7, 0x4, R2 ;  /* 0x0000000407067825 */ /* 0x000fcc00078e0002 */
[----:B------:R-:W0:Y:S01]  /*0110*/  LDG.E R6, desc[UR4][R6.64] ;  /* 0x0000000406067981 */ /* 0x000e22000c1e1900 */
[----:B------:R-:W-:Y:S01]  /*0120*/  ISETP.GE.U32.AND P0, PT, R0, 0x4, PT ;  /* 0x000000040000780c */ /* 0x000fe20003f06070 */
[----:B0-----:R-:W-:-:S05]  /*0130*/  IMAD.IADD R9, R9, 0x1, R6 ;  /* 0x0000000109097824 */ /* 0x001fca00078e0206 */
        /* <DEDUP_REMOVED lines=18> */
[----:B------:R-:W0:Y:S02]  /*0260*/  LDG.E R2, desc[UR4][R2.64] ;  /* 0x0000000402027981 */ /* 0x000e24000c1e1900 */
[----:B0-----:R-:W-:-:S05]  /*0270*/  IADD3 R9, PT, PT, R9, R2, RZ ;  /* 0x0000000209097210 */ /* 0x001fca0007ffe0ff */
[----:B------:R-:W-:Y:S01]  /*0280*/  STG.E desc[UR4][R4.64], R9 ;  /* 0x0000000904007986 */ /* 0x000fe2000c101904 */
[----:B------:R-:W-:Y:S05]  /*0290*/  EXIT ;  /* 0x000000000000794d */ /* 0x000fea0003800000 */
.L_x_0:
[----:B------:R-:W-:-:S00]  /*02a0*/  BRA `(.L_x_0) ;  /* 0xfffffffc00fc7947 */ /* 0x000fc0000383ffff */
[----:B------:R-:W-:-:S00]  /*02b0*/  NOP ;  /* 0x0000000000007918 */ /* 0x000fc00000000000 */
        /* <DEDUP_REMOVED lines=12> */
.L_x_1:


//--------------------- .nv.shared.reserved.0     --------------------------
	.section	.nv.shared.reserved.0,"aw",@nobits
	.weak		__nv_reservedSMEM_offset_0_alias
	.size		__nv_reservedSMEM_offset_0_alias, 0, 64
	.other		__nv_reservedSMEM_offset_0_alias,@"STO_CUDA_RESERVED_SHARED STV_DEFAULT"
__nv_reservedSMEM_offset_0_alias:
	.zero		0
	.zero		64


//--------------------- .nv.constant0._Z4scanPi   --------------------------
	.section	.nv.constant0._Z4scanPi,"a",@progbits
	.sectionflags	@""
	.align	4
.nv.constant0._Z4scanPi:
	.zero		904


//--------------------- SYMBOLS --------------------------

	.type		.nv.reservedSmem.offset0,@object
	.size		.nv.reservedSmem.offset0,0x4
